//
// Generated by NVIDIA NVVM Compiler
//
// Compiler Build ID: CL-36424714
// Cuda compilation tools, release 13.0, V13.0.88
// Based on NVVM 20.0.0
//

.version 9.0
.target sm_100
.address_size 64

	// .globl	_Z9matrixMulPdS_S_

.visible .entry _Z9matrixMulPdS_S_(
	.param .u64 .ptr .align 1 _Z9matrixMulPdS_S__param_0,
	.param .u64 .ptr .align 1 _Z9matrixMulPdS_S__param_1,
	.param .u64 .ptr .align 1 _Z9matrixMulPdS_S__param_2
)
{
	.reg .pred 	%p<2>;
	.reg .b32 	%r<18>;
	.reg .b64 	%rd<21>;
	.reg .b64 	%fd<52>;

	ld.param.u64 	%rd6, [_Z9matrixMulPdS_S__param_0];
	ld.param.u64 	%rd7, [_Z9matrixMulPdS_S__param_1];
	ld.param.u64 	%rd5, [_Z9matrixMulPdS_S__param_2];
	cvta.to.global.u64 	%rd8, %rd7;
	cvta.to.global.u64 	%rd9, %rd6;
	mov.u32 	%r8, %ctaid.x;
	mov.u32 	%r9, %ntid.x;
	mov.u32 	%r10, %tid.x;
	mad.lo.s32 	%r11, %r8, %r9, %r10;
	mov.u32 	%r12, %ctaid.y;
	mov.u32 	%r13, %ntid.y;
	mov.u32 	%r14, %tid.y;
	mad.lo.s32 	%r1, %r12, %r13, %r14;
	shl.b32 	%r2, %r11, 10;
	add.s64 	%rd1, %rd9, 64;
	mul.wide.u32 	%rd10, %r13, %r12;
	cvt.u64.u32 	%rd11, %r14;
	add.s64 	%rd12, %rd10, %rd11;
	shl.b64 	%rd13, %rd12, 3;
	add.s64 	%rd14, %rd13, %rd8;
	add.s64 	%rd20, %rd14, 65536;
	mov.f64 	%fd51, 0d0000000000000000;
	mov.b32 	%r17, 0;
	mov.u32 	%r16, %r2;
$L__BB0_1:
	mul.wide.s32 	%rd15, %r16, 8;
	add.s64 	%rd16, %rd1, %rd15;
	ld.global.f64 	%fd4, [%rd16+-64];
	ld.global.f64 	%fd5, [%rd20+-65536];
	fma.rn.f64 	%fd6, %fd4, %fd5, %fd51;
	ld.global.f64 	%fd7, [%rd16+-56];
	ld.global.f64 	%fd8, [%rd20+-57344];
	fma.rn.f64 	%fd9, %fd7, %fd8, %fd6;
	ld.global.f64 	%fd10, [%rd16+-48];
	ld.global.f64 	%fd11, [%rd20+-49152];
	fma.rn.f64 	%fd12, %fd10, %fd11, %fd9;
	ld.global.f64 	%fd13, [%rd16+-40];
	ld.global.f64 	%fd14, [%rd20+-40960];
	fma.rn.f64 	%fd15, %fd13, %fd14, %fd12;
	ld.global.f64 	%fd16, [%rd16+-32];
	ld.global.f64 	%fd17, [%rd20+-32768];
	fma.rn.f64 	%fd18, %fd16, %fd17, %fd15;
	ld.global.f64 	%fd19, [%rd16+-24];
	ld.global.f64 	%fd20, [%rd20+-24576];
	fma.rn.f64 	%fd21, %fd19, %fd20, %fd18;
	ld.global.f64 	%fd22, [%rd16+-16];
	ld.global.f64 	%fd23, [%rd20+-16384];
	fma.rn.f64 	%fd24, %fd22, %fd23, %fd21;
	ld.global.f64 	%fd25, [%rd16+-8];
	ld.global.f64 	%fd26, [%rd20+-8192];
	fma.rn.f64 	%fd27, %fd25, %fd26, %fd24;
	ld.global.f64 	%fd28, [%rd16];
	ld.global.f64 	%fd29, [%rd20];
	fma.rn.f64 	%fd30, %fd28, %fd29, %fd27;
	ld.global.f64 	%fd31, [%rd16+8];
	ld.global.f64 	%fd32, [%rd20+8192];
	fma.rn.f64 	%fd33, %fd31, %fd32, %fd30;
	ld.global.f64 	%fd34, [%rd16+16];
	ld.global.f64 	%fd35, [%rd20+16384];
	fma.rn.f64 	%fd36, %fd34, %fd35, %fd33;
	ld.global.f64 	%fd37, [%rd16+24];
	ld.global.f64 	%fd38, [%rd20+24576];
	fma.rn.f64 	%fd39, %fd37, %fd38, %fd36;
	ld.global.f64 	%fd40, [%rd16+32];
	ld.global.f64 	%fd41, [%rd20+32768];
	fma.rn.f64 	%fd42, %fd40, %fd41, %fd39;
	ld.global.f64 	%fd43, [%rd16+40];
	ld.global.f64 	%fd44, [%rd20+40960];
	fma.rn.f64 	%fd45, %fd43, %fd44, %fd42;
	ld.global.f64 	%fd46, [%rd16+48];
	ld.global.f64 	%fd47, [%rd20+49152];
	fma.rn.f64 	%fd48, %fd46, %fd47, %fd45;
	ld.global.f64 	%fd49, [%rd16+56];
	ld.global.f64 	%fd50, [%rd20+57344];
	fma.rn.f64 	%fd51, %fd49, %fd50, %fd48;
	add.s32 	%r17, %r17, 16;
	add.s32 	%r16, %r16, 16;
	add.s64 	%rd20, %rd20, 131072;
	setp.ne.s32 	%p1, %r17, 1024;
	@%p1 bra 	$L__BB0_1;
	cvta.to.global.u64 	%rd17, %rd5;
	add.s32 	%r15, %r2, %r1;
	mul.wide.s32 	%rd18, %r15, 8;
	add.s64 	%rd19, %rd17, %rd18;
	st.global.f64 	[%rd19], %fd51;
	ret;

}


// ===== COMPILED SASS (sm_100) =====

	.target	sm_100

	.elftype	@"ET_EXEC"


//--------------------- .note.nv.tkinfo           --------------------------
	.section	.note.nv.tkinfo,"",@"SHT_NOTE"
	.sectionflags	@"SHF_NOTE_NV_TKINFO"
	.tkinfo
        /*0018*/ 	.word	0x00000002
        /*0030*/ 	.string	""
        /*0030*/ 	.string	"ptxas"
        /*0030*/ 	.string	"Cuda compilation tools, release 13.0, V13.0.88"
        /*0030*/ 	.string	"Build cuda_13.0.r13.0/compiler.36424714_0"
        /*0030*/ 	.string	"-arch sm_100 -m 64 "



//--------------------- .note.nv.cuinfo           --------------------------
	.section	.note.nv.cuinfo,"",@"SHT_NOTE"
	.sectionflags	@"SHF_NOTE_NV_CUINFO"
        /*0018*/ 	.short	0x0002
        /*001a*/ 	.short	0x0064
        /*001c*/ 	.short	0x0082
	.zero		2


//--------------------- .nv.info                  --------------------------
	.section	.nv.info,"",@"SHT_CUDA_INFO"
	.align	4


	//----- nvinfo : EIATTR_REGCOUNT
	.align		4
        /*0000*/ 	.byte	0x04, 0x2f
        /*0002*/ 	.short	(.L_1 - .L_0)
	.align		4
.L_0:
        /*0004*/ 	.word	index@(_Z9matrixMulPdS_S_)
        /*0008*/ 	.word	0x0000001c


	//----- nvinfo : EIATTR_FRAME_SIZE
	.align		4
.L_1:
        /*000c*/ 	.byte	0x04, 0x11
        /*000e*/ 	.short	(.L_3 - .L_2)
	.align		4
.L_2:
        /*0010*/ 	.word	index@(_Z9matrixMulPdS_S_)
        /*0014*/ 	.word	0x00000000


	//----- nvinfo : EIATTR_MIN_STACK_SIZE
	.align		4
.L_3:
        /*0018*/ 	.byte	0x04, 0x12
        /*001a*/ 	.short	(.L_5 - .L_4)
	.align		4
.L_4:
        /*001c*/ 	.word	index@(_Z9matrixMulPdS_S_)
        /*0020*/ 	.word	0x00000000
.L_5:


//--------------------- .nv.compat                --------------------------
	.section	.nv.compat,"",@"SHT_CUDA_COMPAT_INFO"
	.align	4
        /*0000*/ 	.byte	0x02, 0x09, 0x00, 0x00, 0x02, 0x02, 0x01, 0x00, 0x02, 0x05, 0x05, 0x00, 0x03, 0x07, 0x01, 0x01
        /*0010*/ 	.byte	0x02, 0x03, 0x00, 0x00, 0x02, 0x06, 0x01, 0x00, 0x04, 0x0b, 0x08, 0x00, 0x01, 0x00, 0x00, 0x00
        /*0020*/ 	.byte	0x00, 0x00, 0x00, 0x00


//--------------------- .nv.info._Z9matrixMulPdS_S_ --------------------------
	.section	.nv.info._Z9matrixMulPdS_S_,"",@"SHT_CUDA_INFO"
	.sectionflags	@""
	.align	4


	//----- nvinfo : EIATTR_CUDA_API_VERSION
	.align		4
        /*0000*/ 	.byte	0x04, 0x37
        /*0002*/ 	.short	(.L_7 - .L_6)
.L_6:
        /*0004*/ 	.word	0x00000082


	//----- nvinfo : EIATTR_KPARAM_INFO
	.align		4
.L_7:
        /*0008*/ 	.byte	0x04, 0x17
        /*000a*/ 	.short	(.L_9 - .L_8)
.L_8:
        /*000c*/ 	.word	0x00000000
        /*0010*/ 	.short	0x0002
        /*0012*/ 	.short	0x0010
        /*0014*/ 	.byte	0x00, 0xf5, 0x21, 0x00


	//----- nvinfo : EIATTR_KPARAM_INFO
	.align		4
.L_9:
        /*0018*/ 	.byte	0x04, 0x17
        /*001a*/ 	.short	(.L_11 - .L_10)
.L_10:
        /*001c*/ 	.word	0x00000000
        /*0020*/ 	.short	0x0001
        /*0022*/ 	.short	0x0008
        /*0024*/ 	.byte	0x00, 0xf5, 0x21, 0x00


	//----- nvinfo : EIATTR_KPARAM_INFO
	.align		4
.L_11:
        /*0028*/ 	.byte	0x04, 0x17
        /*002a*/ 	.short	(.L_13 - .L_12)
.L_12:
        /*002c*/ 	.word	0x00000000
        /*0030*/ 	.short	0x0000
        /*0032*/ 	.short	0x0000
        /*0034*/ 	.byte	0x00, 0xf5, 0x21, 0x00


	//----- nvinfo : EIATTR_SPARSE_MMA_MASK
	.align		4
.L_13:
        /*0038*/ 	.byte	0x03, 0x50
        /*003a*/ 	.short	0x0000


	//----- nvinfo : EIATTR_MAXREG_COUNT
	.align		4
        /*003c*/ 	.byte	0x03, 0x1b
        /*003e*/ 	.short	0x00ff


	//----- nvinfo : EIATTR_MERCURY_ISA_VERSION
	.align		4
        /*0040*/ 	.byte	0x03, 0x5f
        /*0042*/ 	.short	0x0101


	//----- nvinfo : EIATTR_VRC_CTA_INIT_COUNT
	.align		4
        /*0044*/ 	.byte	0x02, 0x4a
	.zero		1
	.zero		1


	//----- nvinfo : EIATTR_EXIT_INSTR_OFFSETS
	.align		4
        /*0048*/ 	.byte	0x04, 0x1c
        /*004a*/ 	.short	(.L_15 - .L_14)


	//   ....[0]....
.L_14:
        /*004c*/ 	.word	0x00000560


	//----- nvinfo : EIATTR_CBANK_PARAM_SIZE
	.align		4
.L_15:
        /*0050*/ 	.byte	0x03, 0x19
        /*0052*/ 	.short	0x0018


	//----- nvinfo : EIATTR_PARAM_CBANK
	.align		4
        /*0054*/ 	.byte	0x04, 0x0a
        /*0056*/ 	.short	(.L_17 - .L_16)
	.align		4
.L_16:
        /*0058*/ 	.word	index@(.nv.constant0._Z9matrixMulPdS_S_)
        /*005c*/ 	.short	0x0380
        /*005e*/ 	.short	0x0018


	//----- nvinfo : EIATTR_SW_WAR
	.align		4
.L_17:
        /*0060*/ 	.byte	0x04, 0x36
        /*0062*/ 	.short	(.L_19 - .L_18)
.L_18:
        /*0064*/ 	.word	0x00000008
.L_19:


//--------------------- .nv.callgraph             --------------------------
	.section	.nv.callgraph,"",@"SHT_CUDA_CALLGRAPH"
	.align	4
	.sectionentsize	8
	.align		4
        /*0000*/ 	.word	0x00000000
	.align		4
        /*0004*/ 	.word	0xffffffff
	.align		4
        /*0008*/ 	.word	0x00000000
	.align		4
        /*000c*/ 	.word	0xfffffffe
	.align		4
        /*0010*/ 	.word	0x00000000
	.align		4
        /*0014*/ 	.word	0xfffffffd
	.align		4
        /*0018*/ 	.word	0x00000000
	.align		4
        /*001c*/ 	.word	0xfffffffc


//--------------------- .text._Z9matrixMulPdS_S_  --------------------------
	.section	.text._Z9matrixMulPdS_S_,"ax",@progbits
	.align	128
        .global         _Z9matrixMulPdS_S_
        .type           _Z9matrixMulPdS_S_,@function
        .size           _Z9matrixMulPdS_S_,(.L_x_2 - _Z9matrixMulPdS_S_)
        .other          _Z9matrixMulPdS_S_,@"STO_CUDA_ENTRY STV_DEFAULT"
_Z9matrixMulPdS_S_:
.text._Z9matrixMulPdS_S_:
[----:B------:R-:W-:Y:S01]  /*0000*/  LDC R1, c[0x0][0x37c] ;  /* 0x0000df00ff017b82 */ /* 0x000fe20000000800 */
[----:B------:R-:W0:Y:S07]  /*0010*/  S2R R2, SR_TID.Y ;  /* 0x0000000000027919 */ /* 0x000e2e0000002200 */
[----:B------:R-:W1:Y:S01]  /*0020*/  LDC R0, c[0x0][0x360] ;  /* 0x0000d800ff007b82 */ /* 0x000e620000000800 */
[----:B------:R-:W2:Y:S01]  /*0030*/  LDCU.128 UR8, c[0x0][0x380] ;  /* 0x00007000ff0877ac */ /* 0x000ea20008000c00 */
[----:B------:R-:W-:Y:S01]  /*0040*/  HFMA2 R3, -RZ, RZ, 0, 0 ;  /* 0x00000000ff037431 */ /* 0x000fe200000001ff */
[----:B------:R-:W1:Y:S01]  /*0050*/  S2R R7, SR_TID.X ;  /* 0x0000000000077919 */ /* 0x000e620000002100 */
[----:B------:R-:W-:Y:S01]  /*0060*/  CS2R R8, SRZ ;  /* 0x0000000000087805 */ /* 0x000fe2000001ff00 */
[----:B------:R-:W3:Y:S03]  /*0070*/  LDCU.64 UR12, c[0x0][0x358] ;  /* 0x00006b00ff0c77ac */ /* 0x000ee60008000a00 */
[----:B------:R-:W0:Y:S08]  /*0080*/  S2UR UR7, SR_CTAID.Y ;  /* 0x00000000000779c3 */ /* 0x000e300000002600 */
[----:B------:R-:W0:Y:S01]  /*0090*/  LDC R19, c[0x0][0x364] ;  /* 0x0000d900ff137b82 */ /* 0x000e220000000800 */
[----:B--2---:R-:W-:-:S04]  /*00a0*/  UIADD3 UR5, UP0, UPT, UR8, 0x40, URZ ;  /* 0x0000004008057890 */ /* 0x004fc8000ff1e0ff */
[----:B------:R-:W-:-:S03]  /*00b0*/  UIADD3.X UR6, UPT, UPT, URZ, UR9, URZ, UP0, !UPT ;  /* 0x00000009ff067290 */ /* 0x000fc600087fe4ff */
[----:B------:R-:W1:Y:S01]  /*00c0*/  S2UR UR4, SR_CTAID.X ;  /* 0x00000000000479c3 */ /* 0x000e620000002500 */
[----:B0-----:R-:W-:-:S04]  /*00d0*/  IMAD.WIDE.U32 R4, R19, UR7, R2 ;  /* 0x0000000713047c25 */ /* 0x001fc8000f8e0002 */
[----:B------:R-:W-:Y:S01]  /*00e0*/  IMAD R19, R19, UR7, R2 ;  /* 0x0000000713137c24 */ /* 0x000fe2000f8e0202 */
[----:B------:R-:W-:Y:S01]  /*00f0*/  LEA R10, P0, R4, UR10, 0x3 ;  /* 0x0000000a040a7c11 */ /* 0x000fe2000f8018ff */
[----:B-1----:R-:W-:-:S03]  /*0100*/  IMAD R0, R0, UR4, R7 ;  /* 0x0000000400007c24 */ /* 0x002fc6000f8e0207 */
[----:B------:R-:W-:Y:S01]  /*0110*/  IADD3 R10, P1, PT, R10, 0x10000, RZ ;  /* 0x000100000a0a7810 */ /* 0x000fe20007f3e0ff */
[----:B------:R-:W-:Y:S01]  /*0120*/  UMOV UR4, URZ ;  /* 0x000000ff00047c82 */ /* 0x000fe20008000000 */
[----:B------:R-:W-:Y:S02]  /*0130*/  LEA.HI.X R4, R4, UR11, R5, 0x3, P0 ;  /* 0x0000000b04047c11 */ /* 0x000fe400080f1c05 */
[----:B------:R-:W-:Y:S02]  /*0140*/  SHF.L.U32 R0, R0, 0xa, RZ ;  /* 0x0000000a00007819 */ /* 0x000fe400000006ff */
[----:B------:R-:W-:-:S03]  /*0150*/  IADD3.X R11, PT, PT, RZ, R4, RZ, P1, !PT ;  /* 0x00000004ff0b7210 */ /* 0x000fc60000ffe4ff */
[----:B---3--:R-:W-:-:S07]  /*0160*/  IMAD.MOV.U32 R18, RZ, RZ, R0 ;  /* 0x000000ffff127224 */ /* 0x008fce00078e0000 */
.L_x_0:
[----:B------:R-:W-:Y:S01]  /*0170*/  MOV R3, UR6 ;  /* 0x0000000600037c02 */ /* 0x000fe20008000f00 */
[----:B------:R-:W-:Y:S01]  /*0180*/  IMAD.U32 R2, RZ, RZ, UR5 ;  /* 0x00000005ff027e24 */ /* 0x000fe2000f8e00ff */
[----:B------:R-:W-:Y:S01]  /*0190*/  MOV R5, R11 ;  /* 0x0000000b00057202 */ /* 0x000fe20000000f00 */
[----:B------:R-:W-:Y:S02]  /*01a0*/  IMAD.MOV.U32 R4, RZ, RZ, R10 ;  /* 0x000000ffff047224 */ /* 0x000fe400078e000a */
[----:B------:R-:W-:-:S03]  /*01b0*/  IMAD.WIDE R2, R18, 0x8, R2 ;  /* 0x0000000812027825 */ /* 0x000fc600078e0202 */
[----:B------:R-:W2:Y:S04]  /*01c0*/  LDG.E.64 R24, desc[UR12][R4.64+-0x10000] ;  /* 0xff00000c04187981 */ /* 0x000ea8000c1e1b00 */
[----:B------:R-:W2:Y:S04]  /*01d0*/  LDG.E.64 R10, desc[UR12][R2.64+-0x40] ;  /* 0xffffc00c020a7981 */ /* 0x000ea8000c1e1b00 */
[----:B------:R-:W3:Y:S04]  /*01e0*/  LDG.E.64 R6, desc[UR12][R4.64+-0xe000] ;  /* 0xff20000c04067981 */ /* 0x000ee8000c1e1b00 */
[----:B------:R-:W3:Y:S04]  /*01f0*/  LDG.E.64 R12, desc[UR12][R2.64+-0x38] ;  /* 0xffffc80c020c7981 */ /* 0x000ee8000c1e1b00 */
[----:B------:R-:W4:Y:S04]  /*0200*/  LDG.E.64 R20, desc[UR12][R4.64+-0xc000] ;  /* 0xff40000c04147981 */ /* 0x000f28000c1e1b00 */
[----:B------:R-:W4:Y:S04]  /*0210*/  LDG.E.64 R22, desc[UR12][R2.64+-0x30] ;  /* 0xffffd00c02167981 */ /* 0x000f28000c1e1b00 */
[----:B------:R-:W5:Y:S04]  /*0220*/  LDG.E.64 R14, desc[UR12][R4.64+-0xa000] ;  /* 0xff60000c040e7981 */ /* 0x000f68000c1e1b00 */
[----:B------:R-:W5:Y:S01]  /*0230*/  LDG.E.64 R16, desc[UR12][R2.64+-0x28] ;  /* 0xffffd80c02107981 */ /* 0x000f62000c1e1b00 */
[----:B--2---:R-:W-:-:S03]  /*0240*/  DFMA R24, R10, R24, R8 ;  /* 0x000000180a18722b */ /* 0x004fc60000000008 */
[----:B------:R-:W2:Y:S04]  /*0250*/  LDG.E.64 R8, desc[UR12][R4.64+-0x8000] ;  /* 0xff80000c04087981 */ /* 0x000ea8000c1e1b00 */
[----:B------:R-:W2:Y:S01]  /*0260*/  LDG.E.64 R10, desc[UR12][R2.64+-0x20] ;  /* 0xffffe00c020a7981 */ /* 0x000ea2000c1e1b00 */
[----:B---3--:R-:W-:-:S03]  /*0270*/  DFMA R24, R12, R6, R24 ;  /* 0x000000060c18722b */ /* 0x008fc60000000018 */
[----:B------:R-:W3:Y:S04]  /*0280*/  LDG.E.64 R6, desc[UR12][R4.64+-0x6000] ;  /* 0xffa0000c04067981 */ /* 0x000ee8000c1e1b00 */
[----:B------:R-:W3:Y:S01]  /*0290*/  LDG.E.64 R12, desc[UR12][R2.64+-0x18] ;  /* 0xffffe80c020c7981 */ /* 0x000ee2000c1e1b00 */
[----:B----4-:R-:W-:-:S03]  /*02a0*/  DFMA R24, R22, R20, R24 ;  /* 0x000000141618722b */ /* 0x010fc60000000018 */
[----:B------:R-:W4:Y:S04]  /*02b0*/  LDG.E.64 R20, desc[UR12][R4.64+-0x4000] ;  /* 0xffc0000c04147981 */ /* 0x000f28000c1e1b00 */
[----:B------:R-:W4:Y:S01]  /*02c0*/  LDG.E.64 R22, desc[UR12][R2.64+-0x10] ;  /* 0xfffff00c02167981 */ /* 0x000f22000c1e1b00 */
[----:B-----5:R-:W-:-:S03]  /*02d0*/  DFMA R24, R16, R14, R24 ;  /* 0x0000000e1018722b */ /* 0x020fc60000000018 */
        /* <DEDUP_REMOVED lines=26> */
[----:B------:R-:W-:Y:S01]  /*0480*/  UIADD3 UR4, UPT, UPT, UR4, 0x10, URZ ;  /* 0x0000001004047890 */ /* 0x000fe2000fffe0ff */
[----:B------:R-:W-:-:S03]  /*0490*/  IADD3 R18, PT, PT, R18, 0x10, RZ ;  /* 0x0000001012127810 */ /* 0x000fc60007ffe0ff */
[----:B------:R-:W-:Y:S01]  /*04a0*/  UISETP.NE.AND UP0, UPT, UR4, 0x400, UPT ;  /* 0x000004000400788c */ /* 0x000fe2000bf05270 */
[----:B--2---:R-:W-:Y:S01]  /*04b0*/  DFMA R8, R10, R8, R24 ;  /* 0x000000080a08722b */ /* 0x004fe20000000018 */
[----:B------:R-:W-:-:S05]  /*04c0*/  IADD3 R10, P0, PT, R4, 0x20000, RZ ;  /* 0x00020000040a7810 */ /* 0x000fca0007f1e0ff */
[----:B------:R-:W-:Y:S02]  /*04d0*/  IMAD.X R11, RZ, RZ, R5, P0 ;  /* 0x000000ffff0b7224 */ /* 0x000fe400000e0605 */
[----:B---3--:R-:W-:-:S08]  /*04e0*/  DFMA R6, R6, R12, R8 ;  /* 0x0000000c0606722b */ /* 0x008fd00000000008 */
[----:B----4-:R-:W-:-:S08]  /*04f0*/  DFMA R6, R20, R22, R6 ;  /* 0x000000161406722b */ /* 0x010fd00000000006 */
[----:B-----5:R-:W-:Y:S01]  /*0500*/  DFMA R8, R16, R14, R6 ;  /* 0x0000000e1008722b */ /* 0x020fe20000000006 */
[----:B------:R-:W-:Y:S10]  /*0510*/  BRA.U UP0, `(.L_x_0) ;  /* 0xfffffffd00147547 */ /* 0x000ff4000b83ffff */
[----:B------:R-:W0:Y:S01]  /*0520*/  LDC.64 R2, c[0x0][0x390] ;  /* 0x0000e400ff027b82 */ /* 0x000e220000000a00 */
[----:B------:R-:W-:-:S04]  /*0530*/  IMAD.IADD R19, R19, 0x1, R0 ;  /* 0x0000000113137824 */ /* 0x000fc800078e0200 */
[----:B0-----:R-:W-:-:S05]  /*0540*/  IMAD.WIDE R2, R19, 0x8, R2 ;  /* 0x0000000813027825 */ /* 0x001fca00078e0202 */
[----:B------:R-:W-:Y:S01]  /*0550*/  STG.E.64 desc[UR12][R2.64], R8 ;  /* 0x0000000802007986 */ /* 0x000fe2000c101b0c */
[----:B------:R-:W-:Y:S05]  /*0560*/  EXIT ;  /* 0x000000000000794d */ /* 0x000fea0003800000 */
.L_x_1:
[----:B------:R-:W-:-:S00]  /*0570*/  BRA `(.L_x_1) ;  /* 0xfffffffc00fc7947 */ /* 0x000fc0000383ffff */
[----:B------:R-:W-:-:S00]  /*0580*/  NOP ;  /* 0x0000000000007918 */ /* 0x000fc00000000000 */
[----:B------:R-:W-:-:S00]  /*0590*/  NOP ;  /* 0x0000000000007918 */ /* 0x000fc00000000000 */
[----:B------:R-:W-:-:S00]  /*05a0*/  NOP ;  /* 0x0000000000007918 */ /* 0x000fc00000000000 */
[----:B------:R-:W-:-:S00]  /*05b0*/  NOP ;  /* 0x0000000000007918 */ /* 0x000fc00000000000 */
[----:B------:R-:W-:-:S00]  /*05c0*/  NOP ;  /* 0x0000000000007918 */ /* 0x000fc00000000000 */
[----:B------:R-:W-:-:S00]  /*05d0*/  NOP ;  /* 0x0000000000007918 */ /* 0x000fc00000000000 */
[----:B------:R-:W-:-:S00]  /*05e0*/  NOP ;  /* 0x0000000000007918 */ /* 0x000fc00000000000 */
[----:B------:R-:W-:-:S00]  /*05f0*/  NOP ;  /* 0x0000000000007918 */ /* 0x000fc00000000000 */
.L_x_2:


//--------------------- .nv.shared.reserved.0     --------------------------
	.section	.nv.shared.reserved.0,"aw",@nobits
	.weak		__nv_reservedSMEM_offset_0_alias
	.size		__nv_reservedSMEM_offset_0_alias, 0, 64
	.other		__nv_reservedSMEM_offset_0_alias,@"STO_CUDA_RESERVED_SHARED STV_DEFAULT"
__nv_reservedSMEM_offset_0_alias:
	.zero		0
	.zero		64


//--------------------- .nv.constant0._Z9matrixMulPdS_S_ --------------------------
	.section	.nv.constant0._Z9matrixMulPdS_S_,"a",@progbits
	.sectionflags	@""
	.align	4
.nv.constant0._Z9matrixMulPdS_S_:
	.zero		920


//--------------------- SYMBOLS --------------------------

	.type		.nv.reservedSmem.offset0,@object
	.size		.nv.reservedSmem.offset0,0x4
